//
// Generated by NVIDIA NVVM Compiler
//
// Compiler Build ID: CL-36424714
// Cuda compilation tools, release 13.0, V13.0.88
// Based on NVVM 20.0.0
//

.version 9.0
.target sm_100
.address_size 64

	// .globl	_Z29matrix_multiplication_kernel1PfS_S_iii
// _ZZ29matrix_multiplication_kernel2PfS_S_iiiE3s_A has been demoted
// _ZZ29matrix_multiplication_kernel2PfS_S_iiiE3s_B has been demoted

.visible .entry _Z29matrix_multiplication_kernel1PfS_S_iii(
	.param .u64 .ptr .align 1 _Z29matrix_multiplication_kernel1PfS_S_iii_param_0,
	.param .u64 .ptr .align 1 _Z29matrix_multiplication_kernel1PfS_S_iii_param_1,
	.param .u64 .ptr .align 1 _Z29matrix_multiplication_kernel1PfS_S_iii_param_2,
	.param .u32 _Z29matrix_multiplication_kernel1PfS_S_iii_param_3,
	.param .u32 _Z29matrix_multiplication_kernel1PfS_S_iii_param_4,
	.param .u32 _Z29matrix_multiplication_kernel1PfS_S_iii_param_5
)
{
	.reg .pred 	%p<13>;
	.reg .b32 	%r<41>;
	.reg .b32 	%f<68>;
	.reg .b64 	%rd<53>;

	ld.param.u64 	%rd7, [_Z29matrix_multiplication_kernel1PfS_S_iii_param_0];
	ld.param.u64 	%rd8, [_Z29matrix_multiplication_kernel1PfS_S_iii_param_1];
	ld.param.u64 	%rd6, [_Z29matrix_multiplication_kernel1PfS_S_iii_param_2];
	ld.param.u32 	%r20, [_Z29matrix_multiplication_kernel1PfS_S_iii_param_3];
	ld.param.u32 	%r18, [_Z29matrix_multiplication_kernel1PfS_S_iii_param_4];
	ld.param.u32 	%r19, [_Z29matrix_multiplication_kernel1PfS_S_iii_param_5];
	cvta.to.global.u64 	%rd1, %rd8;
	cvta.to.global.u64 	%rd2, %rd7;
	mov.u32 	%r21, %ctaid.y;
	mov.u32 	%r22, %ntid.y;
	mov.u32 	%r23, %tid.y;
	mad.lo.s32 	%r1, %r21, %r22, %r23;
	mov.u32 	%r24, %ctaid.x;
	mov.u32 	%r25, %ntid.x;
	mov.u32 	%r26, %tid.x;
	mad.lo.s32 	%r2, %r24, %r25, %r26;
	setp.ge.s32 	%p1, %r1, %r20;
	setp.ge.s32 	%p2, %r2, %r19;
	or.pred  	%p3, %p1, %p2;
	@%p3 bra 	$L__BB0_14;
	setp.lt.s32 	%p4, %r18, 1;
	mov.f32 	%f67, 0f00000000;
	@%p4 bra 	$L__BB0_13;
	mul.lo.s32 	%r3, %r18, %r1;
	and.b32  	%r4, %r18, 7;
	setp.lt.u32 	%p5, %r18, 8;
	mov.f32 	%f67, 0f00000000;
	mov.b32 	%r39, 0;
	@%p5 bra 	$L__BB0_5;
	and.b32  	%r39, %r18, 2147483640;
	neg.s32 	%r37, %r39;
	shl.b32 	%r7, %r19, 3;
	mul.wide.u32 	%rd9, %r3, 4;
	add.s64 	%rd10, %rd9, %rd2;
	add.s64 	%rd52, %rd10, 16;
	mov.f32 	%f67, 0f00000000;
	mul.wide.s32 	%rd13, %r19, 4;
	mov.u32 	%r36, %r2;
$L__BB0_4:
	.pragma "nounroll";
	ld.global.f32 	%f17, [%rd52+-16];
	mul.wide.s32 	%rd11, %r36, 4;
	add.s64 	%rd12, %rd1, %rd11;
	ld.global.f32 	%f18, [%rd12];
	fma.rn.f32 	%f19, %f17, %f18, %f67;
	ld.global.f32 	%f20, [%rd52+-12];
	add.s64 	%rd14, %rd12, %rd13;
	ld.global.f32 	%f21, [%rd14];
	fma.rn.f32 	%f22, %f20, %f21, %f19;
	ld.global.f32 	%f23, [%rd52+-8];
	add.s64 	%rd15, %rd14, %rd13;
	ld.global.f32 	%f24, [%rd15];
	fma.rn.f32 	%f25, %f23, %f24, %f22;
	ld.global.f32 	%f26, [%rd52+-4];
	add.s64 	%rd16, %rd15, %rd13;
	ld.global.f32 	%f27, [%rd16];
	fma.rn.f32 	%f28, %f26, %f27, %f25;
	ld.global.f32 	%f29, [%rd52];
	add.s64 	%rd17, %rd16, %rd13;
	ld.global.f32 	%f30, [%rd17];
	fma.rn.f32 	%f31, %f29, %f30, %f28;
	ld.global.f32 	%f32, [%rd52+4];
	add.s64 	%rd18, %rd17, %rd13;
	ld.global.f32 	%f33, [%rd18];
	fma.rn.f32 	%f34, %f32, %f33, %f31;
	ld.global.f32 	%f35, [%rd52+8];
	add.s64 	%rd19, %rd18, %rd13;
	ld.global.f32 	%f36, [%rd19];
	fma.rn.f32 	%f37, %f35, %f36, %f34;
	ld.global.f32 	%f38, [%rd52+12];
	add.s64 	%rd20, %rd19, %rd13;
	ld.global.f32 	%f39, [%rd20];
	fma.rn.f32 	%f67, %f38, %f39, %f37;
	add.s32 	%r37, %r37, 8;
	add.s32 	%r36, %r36, %r7;
	add.s64 	%rd52, %rd52, 32;
	setp.ne.s32 	%p6, %r37, 0;
	@%p6 bra 	$L__BB0_4;
$L__BB0_5:
	setp.eq.s32 	%p7, %r4, 0;
	@%p7 bra 	$L__BB0_13;
	and.b32  	%r13, %r18, 3;
	setp.lt.u32 	%p8, %r4, 4;
	@%p8 bra 	$L__BB0_8;
	add.s32 	%r28, %r39, %r3;
	mul.wide.u32 	%rd21, %r28, 4;
	add.s64 	%rd22, %rd2, %rd21;
	ld.global.f32 	%f41, [%rd22];
	mad.lo.s32 	%r29, %r39, %r19, %r2;
	mul.wide.s32 	%rd23, %r29, 4;
	add.s64 	%rd24, %rd1, %rd23;
	ld.global.f32 	%f42, [%rd24];
	fma.rn.f32 	%f43, %f41, %f42, %f67;
	cvt.u64.u32 	%rd25, %r3;
	cvt.u64.u32 	%rd26, %r39;
	add.s64 	%rd27, %rd26, %rd25;
	shl.b64 	%rd28, %rd27, 2;
	add.s64 	%rd29, %rd2, %rd28;
	ld.global.f32 	%f44, [%rd29+4];
	mul.wide.s32 	%rd30, %r19, 4;
	add.s64 	%rd31, %rd24, %rd30;
	ld.global.f32 	%f45, [%rd31];
	fma.rn.f32 	%f46, %f44, %f45, %f43;
	ld.global.f32 	%f47, [%rd29+8];
	add.s64 	%rd32, %rd31, %rd30;
	ld.global.f32 	%f48, [%rd32];
	fma.rn.f32 	%f49, %f47, %f48, %f46;
	ld.global.f32 	%f50, [%rd29+12];
	add.s64 	%rd33, %rd32, %rd30;
	ld.global.f32 	%f51, [%rd33];
	fma.rn.f32 	%f67, %f50, %f51, %f49;
	add.s32 	%r39, %r39, 4;
$L__BB0_8:
	setp.eq.s32 	%p9, %r13, 0;
	@%p9 bra 	$L__BB0_13;
	setp.eq.s32 	%p10, %r13, 1;
	@%p10 bra 	$L__BB0_11;
	add.s32 	%r30, %r39, %r3;
	mul.wide.u32 	%rd34, %r30, 4;
	add.s64 	%rd35, %rd2, %rd34;
	ld.global.f32 	%f53, [%rd35];
	mad.lo.s32 	%r31, %r39, %r19, %r2;
	mul.wide.s32 	%rd36, %r31, 4;
	add.s64 	%rd37, %rd1, %rd36;
	ld.global.f32 	%f54, [%rd37];
	fma.rn.f32 	%f55, %f53, %f54, %f67;
	cvt.u64.u32 	%rd38, %r3;
	cvt.u64.u32 	%rd39, %r39;
	add.s64 	%rd40, %rd39, %rd38;
	shl.b64 	%rd41, %rd40, 2;
	add.s64 	%rd42, %rd2, %rd41;
	ld.global.f32 	%f56, [%rd42+4];
	mul.wide.s32 	%rd43, %r19, 4;
	add.s64 	%rd44, %rd37, %rd43;
	ld.global.f32 	%f57, [%rd44];
	fma.rn.f32 	%f67, %f56, %f57, %f55;
	add.s32 	%r39, %r39, 2;
$L__BB0_11:
	and.b32  	%r32, %r18, 1;
	setp.eq.b32 	%p11, %r32, 1;
	not.pred 	%p12, %p11;
	@%p12 bra 	$L__BB0_13;
	add.s32 	%r33, %r39, %r3;
	mul.wide.u32 	%rd45, %r33, 4;
	add.s64 	%rd46, %rd2, %rd45;
	ld.global.f32 	%f58, [%rd46];
	mad.lo.s32 	%r34, %r39, %r19, %r2;
	mul.wide.s32 	%rd47, %r34, 4;
	add.s64 	%rd48, %rd1, %rd47;
	ld.global.f32 	%f59, [%rd48];
	fma.rn.f32 	%f67, %f58, %f59, %f67;
$L__BB0_13:
	mad.lo.s32 	%r35, %r19, %r1, %r2;
	cvta.to.global.u64 	%rd49, %rd6;
	mul.wide.s32 	%rd50, %r35, 4;
	add.s64 	%rd51, %rd49, %rd50;
	st.global.f32 	[%rd51], %f67;
$L__BB0_14:
	ret;

}
	// .globl	_Z29matrix_multiplication_kernel2PfS_S_iii
.visible .entry _Z29matrix_multiplication_kernel2PfS_S_iii(
	.param .u64 .ptr .align 1 _Z29matrix_multiplication_kernel2PfS_S_iii_param_0,
	.param .u64 .ptr .align 1 _Z29matrix_multiplication_kernel2PfS_S_iii_param_1,
	.param .u64 .ptr .align 1 _Z29matrix_multiplication_kernel2PfS_S_iii_param_2,
	.param .u32 _Z29matrix_multiplication_kernel2PfS_S_iii_param_3,
	.param .u32 _Z29matrix_multiplication_kernel2PfS_S_iii_param_4,
	.param .u32 _Z29matrix_multiplication_kernel2PfS_S_iii_param_5
)
{
	.reg .pred 	%p<12>;
	.reg .b32 	%r<42>;
	.reg .b32 	%f<111>;
	.reg .b64 	%rd<13>;
	// demoted variable
	.shared .align 4 .b8 _ZZ29matrix_multiplication_kernel2PfS_S_iiiE3s_A[4096];
	// demoted variable
	.shared .align 4 .b8 _ZZ29matrix_multiplication_kernel2PfS_S_iiiE3s_B[4096];
	ld.param.u64 	%rd4, [_Z29matrix_multiplication_kernel2PfS_S_iii_param_0];
	ld.param.u64 	%rd5, [_Z29matrix_multiplication_kernel2PfS_S_iii_param_1];
	ld.param.u64 	%rd6, [_Z29matrix_multiplication_kernel2PfS_S_iii_param_2];
	ld.param.u32 	%r23, [_Z29matrix_multiplication_kernel2PfS_S_iii_param_3];
	ld.param.u32 	%r24, [_Z29matrix_multiplication_kernel2PfS_S_iii_param_4];
	ld.param.u32 	%r25, [_Z29matrix_multiplication_kernel2PfS_S_iii_param_5];
	mov.u32 	%r26, %ctaid.y;
	mov.u32 	%r27, %ntid.y;
	mov.u32 	%r39, %tid.y;
	mad.lo.s32 	%r2, %r26, %r27, %r39;
	mov.u32 	%r28, %ctaid.x;
	mov.u32 	%r29, %ntid.x;
	mov.u32 	%r37, %tid.x;
	mad.lo.s32 	%r4, %r28, %r29, %r37;
	setp.lt.s32 	%p1, %r24, 1;
	mov.f32 	%f110, 0f00000000;
	@%p1 bra 	$L__BB1_7;
	add.s32 	%r30, %r24, 31;
	shr.u32 	%r31, %r30, 5;
	shl.b32 	%r32, %r39, 7;
	mov.u32 	%r33, _ZZ29matrix_multiplication_kernel2PfS_S_iiiE3s_A;
	add.s32 	%r5, %r33, %r32;
	shl.b32 	%r34, %r37, 2;
	add.s32 	%r6, %r5, %r34;
	mov.u32 	%r35, _ZZ29matrix_multiplication_kernel2PfS_S_iiiE3s_B;
	add.s32 	%r8, %r35, %r34;
	add.s32 	%r7, %r8, %r32;
	neg.s32 	%r41, %r31;
	mad.lo.s32 	%r40, %r39, %r25, %r4;
	shl.b32 	%r11, %r25, 5;
	mad.lo.s32 	%r38, %r24, %r2, %r37;
	cvta.to.global.u64 	%rd1, %rd4;
	cvta.to.global.u64 	%rd2, %rd5;
	mov.f32 	%f110, 0f00000000;
$L__BB1_2:
	setp.ge.s32 	%p2, %r2, %r23;
	mul.wide.s32 	%rd7, %r38, 4;
	add.s64 	%rd3, %rd1, %rd7;
	setp.ge.s32 	%p3, %r37, %r24;
	mov.f32 	%f108, 0f00000000;
	or.pred  	%p4, %p2, %p3;
	@%p4 bra 	$L__BB1_4;
	ld.global.f32 	%f108, [%rd3];
$L__BB1_4:
	setp.ge.s32 	%p5, %r4, %r25;
	st.shared.f32 	[%r6], %f108;
	setp.ge.s32 	%p6, %r39, %r24;
	mov.f32 	%f109, 0f00000000;
	or.pred  	%p7, %p5, %p6;
	@%p7 bra 	$L__BB1_6;
	mul.wide.s32 	%rd8, %r40, 4;
	add.s64 	%rd9, %rd2, %rd8;
	ld.global.f32 	%f109, [%rd9];
$L__BB1_6:
	st.shared.f32 	[%r7], %f109;
	bar.sync 	0;
	ld.shared.f32 	%f12, [%r5];
	ld.shared.f32 	%f13, [%r8];
	fma.rn.f32 	%f14, %f12, %f13, %f110;
	ld.shared.f32 	%f15, [%r5+4];
	ld.shared.f32 	%f16, [%r8+128];
	fma.rn.f32 	%f17, %f15, %f16, %f14;
	ld.shared.f32 	%f18, [%r5+8];
	ld.shared.f32 	%f19, [%r8+256];
	fma.rn.f32 	%f20, %f18, %f19, %f17;
	ld.shared.f32 	%f21, [%r5+12];
	ld.shared.f32 	%f22, [%r8+384];
	fma.rn.f32 	%f23, %f21, %f22, %f20;
	ld.shared.f32 	%f24, [%r5+16];
	ld.shared.f32 	%f25, [%r8+512];
	fma.rn.f32 	%f26, %f24, %f25, %f23;
	ld.shared.f32 	%f27, [%r5+20];
	ld.shared.f32 	%f28, [%r8+640];
	fma.rn.f32 	%f29, %f27, %f28, %f26;
	ld.shared.f32 	%f30, [%r5+24];
	ld.shared.f32 	%f31, [%r8+768];
	fma.rn.f32 	%f32, %f30, %f31, %f29;
	ld.shared.f32 	%f33, [%r5+28];
	ld.shared.f32 	%f34, [%r8+896];
	fma.rn.f32 	%f35, %f33, %f34, %f32;
	ld.shared.f32 	%f36, [%r5+32];
	ld.shared.f32 	%f37, [%r8+1024];
	fma.rn.f32 	%f38, %f36, %f37, %f35;
	ld.shared.f32 	%f39, [%r5+36];
	ld.shared.f32 	%f40, [%r8+1152];
	fma.rn.f32 	%f41, %f39, %f40, %f38;
	ld.shared.f32 	%f42, [%r5+40];
	ld.shared.f32 	%f43, [%r8+1280];
	fma.rn.f32 	%f44, %f42, %f43, %f41;
	ld.shared.f32 	%f45, [%r5+44];
	ld.shared.f32 	%f46, [%r8+1408];
	fma.rn.f32 	%f47, %f45, %f46, %f44;
	ld.shared.f32 	%f48, [%r5+48];
	ld.shared.f32 	%f49, [%r8+1536];
	fma.rn.f32 	%f50, %f48, %f49, %f47;
	ld.shared.f32 	%f51, [%r5+52];
	ld.shared.f32 	%f52, [%r8+1664];
	fma.rn.f32 	%f53, %f51, %f52, %f50;
	ld.shared.f32 	%f54, [%r5+56];
	ld.shared.f32 	%f55, [%r8+1792];
	fma.rn.f32 	%f56, %f54, %f55, %f53;
	ld.shared.f32 	%f57, [%r5+60];
	ld.shared.f32 	%f58, [%r8+1920];
	fma.rn.f32 	%f59, %f57, %f58, %f56;
	ld.shared.f32 	%f60, [%r5+64];
	ld.shared.f32 	%f61, [%r8+2048];
	fma.rn.f32 	%f62, %f60, %f61, %f59;
	ld.shared.f32 	%f63, [%r5+68];
	ld.shared.f32 	%f64, [%r8+2176];
	fma.rn.f32 	%f65, %f63, %f64, %f62;
	ld.shared.f32 	%f66, [%r5+72];
	ld.shared.f32 	%f67, [%r8+2304];
	fma.rn.f32 	%f68, %f66, %f67, %f65;
	ld.shared.f32 	%f69, [%r5+76];
	ld.shared.f32 	%f70, [%r8+2432];
	fma.rn.f32 	%f71, %f69, %f70, %f68;
	ld.shared.f32 	%f72, [%r5+80];
	ld.shared.f32 	%f73, [%r8+2560];
	fma.rn.f32 	%f74, %f72, %f73, %f71;
	ld.shared.f32 	%f75, [%r5+84];
	ld.shared.f32 	%f76, [%r8+2688];
	fma.rn.f32 	%f77, %f75, %f76, %f74;
	ld.shared.f32 	%f78, [%r5+88];
	ld.shared.f32 	%f79, [%r8+2816];
	fma.rn.f32 	%f80, %f78, %f79, %f77;
	ld.shared.f32 	%f81, [%r5+92];
	ld.shared.f32 	%f82, [%r8+2944];
	fma.rn.f32 	%f83, %f81, %f82, %f80;
	ld.shared.f32 	%f84, [%r5+96];
	ld.shared.f32 	%f85, [%r8+3072];
	fma.rn.f32 	%f86, %f84, %f85, %f83;
	ld.shared.f32 	%f87, [%r5+100];
	ld.shared.f32 	%f88, [%r8+3200];
	fma.rn.f32 	%f89, %f87, %f88, %f86;
	ld.shared.f32 	%f90, [%r5+104];
	ld.shared.f32 	%f91, [%r8+3328];
	fma.rn.f32 	%f92, %f90, %f91, %f89;
	ld.shared.f32 	%f93, [%r5+108];
	ld.shared.f32 	%f94, [%r8+3456];
	fma.rn.f32 	%f95, %f93, %f94, %f92;
	ld.shared.f32 	%f96, [%r5+112];
	ld.shared.f32 	%f97, [%r8+3584];
	fma.rn.f32 	%f98, %f96, %f97, %f95;
	ld.shared.f32 	%f99, [%r5+116];
	ld.shared.f32 	%f100, [%r8+3712];
	fma.rn.f32 	%f101, %f99, %f100, %f98;
	ld.shared.f32 	%f102, [%r5+120];
	ld.shared.f32 	%f103, [%r8+3840];
	fma.rn.f32 	%f104, %f102, %f103, %f101;
	ld.shared.f32 	%f105, [%r5+124];
	ld.shared.f32 	%f106, [%r8+3968];
	fma.rn.f32 	%f110, %f105, %f106, %f104;
	bar.sync 	0;
	add.s32 	%r41, %r41, 1;
	setp.ne.s32 	%p8, %r41, 0;
	add.s32 	%r40, %r40, %r11;
	add.s32 	%r39, %r39, 32;
	add.s32 	%r38, %r38, 32;
	add.s32 	%r37, %r37, 32;
	@%p8 bra 	$L__BB1_2;
$L__BB1_7:
	setp.ge.s32 	%p9, %r2, %r23;
	setp.ge.s32 	%p10, %r4, %r25;
	or.pred  	%p11, %p9, %p10;
	@%p11 bra 	$L__BB1_9;
	mad.lo.s32 	%r36, %r25, %r2, %r4;
	cvta.to.global.u64 	%rd10, %rd6;
	mul.wide.s32 	%rd11, %r36, 4;
	add.s64 	%rd12, %rd10, %rd11;
	st.global.f32 	[%rd12], %f110;
$L__BB1_9:
	ret;

}


// ===== COMPILED SASS (sm_100) =====

	.target	sm_100

	.elftype	@"ET_EXEC"


//--------------------- .note.nv.tkinfo           --------------------------
	.section	.note.nv.tkinfo,"",@"SHT_NOTE"
	.sectionflags	@"SHF_NOTE_NV_TKINFO"
	.tkinfo
        /*0018*/ 	.word	0x00000002
        /*0030*/ 	.string	""
        /*0030*/ 	.string	"ptxas"
        /*0030*/ 	.string	"Cuda compilation tools, release 13.0, V13.0.88"
        /*0030*/ 	.string	"Build cuda_13.0.r13.0/compiler.36424714_0"
        /*0030*/ 	.string	"-arch sm_100 -m 64 "



//--------------------- .note.nv.cuinfo           --------------------------
	.section	.note.nv.cuinfo,"",@"SHT_NOTE"
	.sectionflags	@"SHF_NOTE_NV_CUINFO"
        /*0018*/ 	.short	0x0002
        /*001a*/ 	.short	0x0064
        /*001c*/ 	.short	0x0082
	.zero		2


//--------------------- .nv.info                  --------------------------
	.section	.nv.info,"",@"SHT_CUDA_INFO"
	.align	4


	//----- nvinfo : EIATTR_REGCOUNT
	.align		4
        /*0000*/ 	.byte	0x04, 0x2f
        /*0002*/ 	.short	(.L_1 - .L_0)
	.align		4
.L_0:
        /*0004*/ 	.word	index@(_Z29matrix_multiplication_kernel1PfS_S_iii)
        /*0008*/ 	.word	0x00000020


	//----- nvinfo : EIATTR_FRAME_SIZE
	.align		4
.L_1:
        /*000c*/ 	.byte	0x04, 0x11
        /*000e*/ 	.short	(.L_3 - .L_2)
	.align		4
.L_2:
        /*0010*/ 	.word	index@(_Z29matrix_multiplication_kernel1PfS_S_iii)
        /*0014*/ 	.word	0x00000000


	//----- nvinfo : EIATTR_REGCOUNT
	.align		4
.L_3:
        /*0018*/ 	.byte	0x04, 0x2f
        /*001a*/ 	.short	(.L_5 - .L_4)
	.align		4
.L_4:
        /*001c*/ 	.word	index@(_Z29matrix_multiplication_kernel2PfS_S_iii)
        /*0020*/ 	.word	0x00000020


	//----- nvinfo : EIATTR_FRAME_SIZE
	.align		4
.L_5:
        /*0024*/ 	.byte	0x04, 0x11
        /*0026*/ 	.short	(.L_7 - .L_6)
	.align		4
.L_6:
        /*0028*/ 	.word	index@(_Z29matrix_multiplication_kernel2PfS_S_iii)
        /*002c*/ 	.word	0x00000000


	//----- nvinfo : EIATTR_MIN_STACK_SIZE
	.align		4
.L_7:
        /*0030*/ 	.byte	0x04, 0x12
        /*0032*/ 	.short	(.L_9 - .L_8)
	.align		4
.L_8:
        /*0034*/ 	.word	index@(_Z29matrix_multiplication_kernel2PfS_S_iii)
        /*0038*/ 	.word	0x00000000


	//----- nvinfo : EIATTR_MIN_STACK_SIZE
	.align		4
.L_9:
        /*003c*/ 	.byte	0x04, 0x12
        /*003e*/ 	.short	(.L_11 - .L_10)
	.align		4
.L_10:
        /*0040*/ 	.word	index@(_Z29matrix_multiplication_kernel1PfS_S_iii)
        /*0044*/ 	.word	0x00000000
.L_11:


//--------------------- .nv.compat                --------------------------
	.section	.nv.compat,"",@"SHT_CUDA_COMPAT_INFO"
	.align	4
        /*0000*/ 	.byte	0x02, 0x09, 0x00, 0x00, 0x02, 0x02, 0x01, 0x00, 0x02, 0x05, 0x05, 0x00, 0x03, 0x07, 0x01, 0x01
        /*0010*/ 	.byte	0x02, 0x03, 0x00, 0x00, 0x02, 0x06, 0x01, 0x00, 0x04, 0x0b, 0x08, 0x00, 0x09, 0x00, 0x00, 0x00
        /*0020*/ 	.byte	0x00, 0x00, 0x00, 0x00


//--------------------- .nv.info._Z29matrix_multiplication_kernel2PfS_S_iii --------------------------
	.section	.nv.info._Z29matrix_multiplication_kernel2PfS_S_iii,"",@"SHT_CUDA_INFO"
	.sectionflags	@""
	.align	4


	//----- nvinfo : EIATTR_CUDA_API_VERSION
	.align		4
        /*0000*/ 	.byte	0x04, 0x37
        /*0002*/ 	.short	(.L_13 - .L_12)
.L_12:
        /*0004*/ 	.word	0x00000082


	//----- nvinfo : EIATTR_KPARAM_INFO
	.align		4
.L_13:
        /*0008*/ 	.byte	0x04, 0x17
        /*000a*/ 	.short	(.L_15 - .L_14)
.L_14:
        /*000c*/ 	.word	0x00000000
        /*0010*/ 	.short	0x0005
        /*0012*/ 	.short	0x0020
        /*0014*/ 	.byte	0x00, 0xf0, 0x11, 0x00


	//----- nvinfo : EIATTR_KPARAM_INFO
	.align		4
.L_15:
        /*0018*/ 	.byte	0x04, 0x17
        /*001a*/ 	.short	(.L_17 - .L_16)
.L_16:
        /*001c*/ 	.word	0x00000000
        /*0020*/ 	.short	0x0004
        /*0022*/ 	.short	0x001c
        /*0024*/ 	.byte	0x00, 0xf0, 0x11, 0x00


	//----- nvinfo : EIATTR_KPARAM_INFO
	.align		4
.L_17:
        /*0028*/ 	.byte	0x04, 0x17
        /*002a*/ 	.short	(.L_19 - .L_18)
.L_18:
        /*002c*/ 	.word	0x00000000
        /*0030*/ 	.short	0x0003
        /*0032*/ 	.short	0x0018
        /*0034*/ 	.byte	0x00, 0xf0, 0x11, 0x00


	//----- nvinfo : EIATTR_KPARAM_INFO
	.align		4
.L_19:
        /*0038*/ 	.byte	0x04, 0x17
        /*003a*/ 	.short	(.L_21 - .L_20)
.L_20:
        /*003c*/ 	.word	0x00000000
        /*0040*/ 	.short	0x0002
        /*0042*/ 	.short	0x0010
        /*0044*/ 	.byte	0x00, 0xf5, 0x21, 0x00


	//----- nvinfo : EIATTR_KPARAM_INFO
	.align		4
.L_21:
        /*0048*/ 	.byte	0x04, 0x17
        /*004a*/ 	.short	(.L_23 - .L_22)
.L_22:
        /*004c*/ 	.word	0x00000000
        /*0050*/ 	.short	0x0001
        /*0052*/ 	.short	0x0008
        /*0054*/ 	.byte	0x00, 0xf5, 0x21, 0x00


	//----- nvinfo : EIATTR_KPARAM_INFO
	.align		4
.L_23:
        /*0058*/ 	.byte	0x04, 0x17
        /*005a*/ 	.short	(.L_25 - .L_24)
.L_24:
        /*005c*/ 	.word	0x00000000
        /*0060*/ 	.short	0x0000
        /*0062*/ 	.short	0x0000
        /*0064*/ 	.byte	0x00, 0xf5, 0x21, 0x00


	//----- nvinfo : EIATTR_SPARSE_MMA_MASK
	.align		4
.L_25:
        /*0068*/ 	.byte	0x03, 0x50
        /*006a*/ 	.short	0x0000


	//----- nvinfo : EIATTR_MAXREG_COUNT
	.align		4
        /*006c*/ 	.byte	0x03, 0x1b
        /*006e*/ 	.short	0x00ff


	//----- nvinfo : EIATTR_NUM_BARRIERS
	.align		4
        /*0070*/ 	.byte	0x02, 0x4c
        /*0072*/ 	.byte	0x01
	.zero		1


	//----- nvinfo : EIATTR_MERCURY_ISA_VERSION
	.align		4
        /*0074*/ 	.byte	0x03, 0x5f
        /*0076*/ 	.short	0x0101


	//----- nvinfo : EIATTR_VRC_CTA_INIT_COUNT
	.align		4
        /*0078*/ 	.byte	0x02, 0x4a
	.zero		1
	.zero		1


	//----- nvinfo : EIATTR_EXIT_INSTR_OFFSETS
	.align		4
        /*007c*/ 	.byte	0x04, 0x1c
        /*007e*/ 	.short	(.L_27 - .L_26)


	//   ....[0]....
.L_26:
        /*0080*/ 	.word	0x00000830


	//   ....[1]....
        /*0084*/ 	.word	0x00000880


	//----- nvinfo : EIATTR_CBANK_PARAM_SIZE
	.align		4
.L_27:
        /*0088*/ 	.byte	0x03, 0x19
        /*008a*/ 	.short	0x0024


	//----- nvinfo : EIATTR_PARAM_CBANK
	.align		4
        /*008c*/ 	.byte	0x04, 0x0a
        /*008e*/ 	.short	(.L_29 - .L_28)
	.align		4
.L_28:
        /*0090*/ 	.word	index@(.nv.constant0._Z29matrix_multiplication_kernel2PfS_S_iii)
        /*0094*/ 	.short	0x0380
        /*0096*/ 	.short	0x0024


	//----- nvinfo : EIATTR_SW_WAR
	.align		4
.L_29:
        /*0098*/ 	.byte	0x04, 0x36
        /*009a*/ 	.short	(.L_31 - .L_30)
.L_30:
        /*009c*/ 	.word	0x00000008
.L_31:


//--------------------- .nv.info._Z29matrix_multiplication_kernel1PfS_S_iii --------------------------
	.section	.nv.info._Z29matrix_multiplication_kernel1PfS_S_iii,"",@"SHT_CUDA_INFO"
	.sectionflags	@""
	.align	4


	//----- nvinfo : EIATTR_CUDA_API_VERSION
	.align		4
        /*0000*/ 	.byte	0x04, 0x37
        /*0002*/ 	.short	(.L_33 - .L_32)
.L_32:
        /*0004*/ 	.word	0x00000082


	//----- nvinfo : EIATTR_KPARAM_INFO
	.align		4
.L_33:
        /*0008*/ 	.byte	0x04, 0x17
        /*000a*/ 	.short	(.L_35 - .L_34)
.L_34:
        /*000c*/ 	.word	0x00000000
        /*0010*/ 	.short	0x0005
        /*0012*/ 	.short	0x0020
        /*0014*/ 	.byte	0x00, 0xf0, 0x11, 0x00


	//----- nvinfo : EIATTR_KPARAM_INFO
	.align		4
.L_35:
        /*0018*/ 	.byte	0x04, 0x17
        /*001a*/ 	.short	(.L_37 - .L_36)
.L_36:
        /*001c*/ 	.word	0x00000000
        /*0020*/ 	.short	0x0004
        /*0022*/ 	.short	0x001c
        /*0024*/ 	.byte	0x00, 0xf0, 0x11, 0x00


	//----- nvinfo : EIATTR_KPARAM_INFO
	.align		4
.L_37:
        /*0028*/ 	.byte	0x04, 0x17
        /*002a*/ 	.short	(.L_39 - .L_38)
.L_38:
        /*002c*/ 	.word	0x00000000
        /*0030*/ 	.short	0x0003
        /*0032*/ 	.short	0x0018
        /*0034*/ 	.byte	0x00, 0xf0, 0x11, 0x00


	//----- nvinfo : EIATTR_KPARAM_INFO
	.align		4
.L_39:
        /*0038*/ 	.byte	0x04, 0x17
        /*003a*/ 	.short	(.L_41 - .L_40)
.L_40:
        /*003c*/ 	.word	0x00000000
        /*0040*/ 	.short	0x0002
        /*0042*/ 	.short	0x0010
        /*0044*/ 	.byte	0x00, 0xf5, 0x21, 0x00


	//----- nvinfo : EIATTR_KPARAM_INFO
	.align		4
.L_41:
        /*0048*/ 	.byte	0x04, 0x17
        /*004a*/ 	.short	(.L_43 - .L_42)
.L_42:
        /*004c*/ 	.word	0x00000000
        /*0050*/ 	.short	0x0001
        /*0052*/ 	.short	0x0008
        /*0054*/ 	.byte	0x00, 0xf5, 0x21, 0x00


	//----- nvinfo : EIATTR_KPARAM_INFO
	.align		4
.L_43:
        /*0058*/ 	.byte	0x04, 0x17
        /*005a*/ 	.short	(.L_45 - .L_44)
.L_44:
        /*005c*/ 	.word	0x00000000
        /*0060*/ 	.short	0x0000
        /*0062*/ 	.short	0x0000
        /*0064*/ 	.byte	0x00, 0xf5, 0x21, 0x00


	//----- nvinfo : EIATTR_SPARSE_MMA_MASK
	.align		4
.L_45:
        /*0068*/ 	.byte	0x03, 0x50
        /*006a*/ 	.short	0x0000


	//----- nvinfo : EIATTR_MAXREG_COUNT
	.align		4
        /*006c*/ 	.byte	0x03, 0x1b
        /*006e*/ 	.short	0x00ff


	//----- nvinfo : EIATTR_MERCURY_ISA_VERSION
	.align		4
        /*0070*/ 	.byte	0x03, 0x5f
        /*0072*/ 	.short	0x0101


	//----- nvinfo : EIATTR_VRC_CTA_INIT_COUNT
	.align		4
        /*0074*/ 	.byte	0x02, 0x4a
	.zero		1
	.zero		1


	//----- nvinfo : EIATTR_EXIT_INSTR_OFFSETS
	.align		4
        /*0078*/ 	.byte	0x04, 0x1c
        /*007a*/ 	.short	(.L_47 - .L_46)


	//   ....[0]....
.L_46:
        /*007c*/ 	.word	0x000000d0


	//   ....[1]....
        /*0080*/ 	.word	0x000008f0


	//----- nvinfo : EIATTR_CBANK_PARAM_SIZE
	.align		4
.L_47:
        /*0084*/ 	.byte	0x03, 0x19
        /*0086*/ 	.short	0x0024


	//----- nvinfo : EIATTR_PARAM_CBANK
	.align		4
        /*0088*/ 	.byte	0x04, 0x0a
        /*008a*/ 	.short	(.L_49 - .L_48)
	.align		4
.L_48:
        /*008c*/ 	.word	index@(.nv.constant0._Z29matrix_multiplication_kernel1PfS_S_iii)
        /*0090*/ 	.short	0x0380
        /*0092*/ 	.short	0x0024


	//----- nvinfo : EIATTR_SW_WAR
	.align		4
.L_49:
        /*0094*/ 	.byte	0x04, 0x36
        /*0096*/ 	.short	(.L_51 - .L_50)
.L_50:
        /*0098*/ 	.word	0x00000008
.L_51:


//--------------------- .nv.callgraph             --------------------------
	.section	.nv.callgraph,"",@"SHT_CUDA_CALLGRAPH"
	.align	4
	.sectionentsize	8
	.align		4
        /*0000*/ 	.word	0x00000000
	.align		4
        /*0004*/ 	.word	0xffffffff
	.align		4
        /*0008*/ 	.word	0x00000000
	.align		4
        /*000c*/ 	.word	0xfffffffe
	.align		4
        /*0010*/ 	.word	0x00000000
	.align		4
        /*0014*/ 	.word	0xfffffffd
	.align		4
        /*0018*/ 	.word	0x00000000
	.align		4
        /*001c*/ 	.word	0xfffffffc


//--------------------- .text._Z29matrix_multiplication_kernel2PfS_S_iii --------------------------
	.section	.text._Z29matrix_multiplication_kernel2PfS_S_iii,"ax",@progbits
	.align	128
        .global         _Z29matrix_multiplication_kernel2PfS_S_iii
        .type           _Z29matrix_multiplication_kernel2PfS_S_iii,@function
        .size           _Z29matrix_multiplication_kernel2PfS_S_iii,(.L_x_8 - _Z29matrix_multiplication_kernel2PfS_S_iii)
        .other          _Z29matrix_multiplication_kernel2PfS_S_iii,@"STO_CUDA_ENTRY STV_DEFAULT"
_Z29matrix_multiplication_kernel2PfS_S_iii:
.text._Z29matrix_multiplication_kernel2PfS_S_iii:
[----:B------:R-:W-:Y:S01]  /*0000*/  LDC R1, c[0x0][0x37c] ;  /* 0x0000df00ff017b82 */ /* 0x000fe20000000800 */
[----:B------:R-:W0:Y:S01]  /*0010*/  S2R R17, SR_TID.Y ;  /* 0x0000000000117919 */ /* 0x000e220000002200 */
[----:B------:R-:W1:Y:S06]  /*0020*/  LDCU UR10, c[0x0][0x39c] ;  /* 0x00007380ff0a77ac */ /* 0x000e6c0008000800 */
[----:B------:R-:W0:Y:S01]  /*0030*/  LDC R19, c[0x0][0x364] ;  /* 0x0000d900ff137b82 */ /* 0x000e220000000800 */
[----:B------:R-:W-:Y:S01]  /*0040*/  HFMA2 R23, -RZ, RZ, 0, 0 ;  /* 0x00000000ff177431 */ /* 0x000fe200000001ff */
[----:B------:R-:W2:Y:S01]  /*0050*/  S2R R16, SR_TID.X ;  /* 0x0000000000107919 */ /* 0x000ea20000002100 */
[----:B------:R-:W3:Y:S01]  /*0060*/  LDCU UR14, c[0x0][0x3a0] ;  /* 0x00007400ff0e77ac */ /* 0x000ee20008000800 */
[----:B------:R-:W4:Y:S04]  /*0070*/  LDCU.64 UR8, c[0x0][0x358] ;  /* 0x00006b00ff0877ac */ /* 0x000f280008000a00 */
[----:B------:R-:W0:Y:S08]  /*0080*/  S2UR UR4, SR_CTAID.Y ;  /* 0x00000000000479c3 */ /* 0x000e300000002600 */
[----:B------:R-:W2:Y:S01]  /*0090*/  S2UR UR5, SR_CTAID.X ;  /* 0x00000000000579c3 */ /* 0x000ea20000002500 */
[----:B-1----:R-:W-:-:S07]  /*00a0*/  UISETP.GE.AND UP0, UPT, UR10, 0x1, UPT ;  /* 0x000000010a00788c */ /* 0x002fce000bf06270 */
[----:B------:R-:W2:Y:S01]  /*00b0*/  LDC R18, c[0x0][0x360] ;  /* 0x0000d800ff127b82 */ /* 0x000ea20000000800 */
[----:B0-----:R-:W-:Y:S02]  /*00c0*/  IMAD R19, R19, UR4, R17 ;  /* 0x0000000413137c24 */ /* 0x001fe4000f8e0211 */
[----:B--2---:R-:W-:Y:S01]  /*00d0*/  IMAD R18, R18, UR5, R16 ;  /* 0x0000000512127c24 */ /* 0x004fe2000f8e0210 */
[----:B---34-:R-:W-:Y:S06]  /*00e0*/  BRA.U !UP0, `(.L_x_0) ;  /* 0x0000000508c47547 */ /* 0x018fec000b800000 */
[----:B------:R-:W0:Y:S01]  /*00f0*/  S2UR UR7, SR_CgaCtaId ;  /* 0x00000000000779c3 */ /* 0x000e220000008800 */
[----:B------:R-:W1:Y:S01]  /*0100*/  LDCU UR11, c[0x0][0x3a0] ;  /* 0x00007400ff0b77ac */ /* 0x000e620008000800 */
[----:B------:R-:W-:Y:S01]  /*0110*/  MOV R23, RZ ;  /* 0x000000ff00177202 */ /* 0x000fe20000000f00 */
[----:B------:R-:W-:Y:S01]  /*0120*/  IMAD R6, R19, UR10, R16 ;  /* 0x0000000a13067c24 */ /* 0x000fe2000f8e0210 */
[----:B------:R-:W-:Y:S01]  /*0130*/  UMOV UR5, 0x400 ;  /* 0x0000040000057882 */ /* 0x000fe20000000000 */
[----:B------:R-:W-:-:S03]  /*0140*/  UIADD3 UR4, UPT, UPT, UR10, 0x1f, URZ ;  /* 0x0000001f0a047890 */ /* 0x000fc6000fffe0ff */
[----:B------:R-:W2:Y:S01]  /*0150*/  LDC R0, c[0x0][0x3a0] ;  /* 0x0000e800ff007b82 */ /* 0x000ea20000000800 */
[----:B------:R-:W-:Y:S02]  /*0160*/  UIADD3 UR6, UPT, UPT, UR5, 0x1000, URZ ;  /* 0x0000100005067890 */ /* 0x000fe4000fffe0ff */
[----:B------:R-:W-:Y:S01]  /*0170*/  USHF.R.U32.HI UR4, URZ, 0x5, UR4 ;  /* 0x00000005ff047899 */ /* 0x000fe20008011604 */
[----:B------:R-:W3:Y:S04]  /*0180*/  LDCU.64 UR12, c[0x0][0x398] ;  /* 0x00007300ff0c77ac */ /* 0x000ee80008000a00 */
[----:B------:R-:W4:Y:S01]  /*0190*/  LDC.64 R20, c[0x0][0x380] ;  /* 0x0000e000ff147b82 */ /* 0x000f220000000a00 */
[----:B------:R-:W-:Y:S01]  /*01a0*/  UIADD3 UR4, UPT, UPT, -UR4, URZ, URZ ;  /* 0x000000ff04047290 */ /* 0x000fe2000fffe1ff */
[----:B-1----:R-:W-:Y:S01]  /*01b0*/  IMAD R7, R17, UR11, R18 ;  /* 0x0000000b11077c24 */ /* 0x002fe2000f8e0212 */
[----:B0-----:R-:W-:-:S02]  /*01c0*/  ULEA UR5, UR7, UR5, 0x18 ;  /* 0x0000000507057291 */ /* 0x001fc4000f8ec0ff */
[----:B------:R-:W-:-:S04]  /*01d0*/  ULEA UR6, UR7, UR6, 0x18 ;  /* 0x0000000607067291 */ /* 0x000fc8000f8ec0ff */
[C---:B------:R-:W-:Y:S02]  /*01e0*/  LEA R5, R17.reuse, UR5, 0x7 ;  /* 0x0000000511057c11 */ /* 0x040fe4000f8e38ff */
[C---:B------:R-:W-:Y:S02]  /*01f0*/  LEA R2, R16.reuse, UR6, 0x2 ;  /* 0x0000000610027c11 */ /* 0x040fe4000f8e10ff */
[----:B------:R-:W-:Y:S02]  /*0200*/  LEA R4, R16, R5, 0x2 ;  /* 0x0000000510047211 */ /* 0x000fe400078e10ff */
[----:B---3--:R-:W-:-:S07]  /*0210*/  LEA R3, R17, R2, 0x7 ;  /* 0x0000000211037211 */ /* 0x008fce00078e38ff */
.L_x_1:
[----:B------:R-:W-:Y:S01]  /*0220*/  ISETP.GE.AND P0, PT, R17, UR13, PT ;  /* 0x0000000d11007c0c */ /* 0x000fe2000bf06270 */
[----:B------:R-:W-:Y:S01]  /*0230*/  HFMA2 R22, -RZ, RZ, 0, 0 ;  /* 0x00000000ff167431 */ /* 0x000fe200000001ff */
[----:B------:R-:W-:Y:S01]  /*0240*/  ISETP.GE.AND P1, PT, R16, UR13, PT ;  /* 0x0000000d10007c0c */ /* 0x000fe2000bf26270 */
[----:B----4-:R-:W-:Y:S01]  /*0250*/  IMAD.WIDE R8, R6, 0x4, R20 ;  /* 0x0000000406087825 */ /* 0x010fe200078e0214 */
[----:B--2---:R-:W-:Y:S02]  /*0260*/  ISETP.GE.OR P0, PT, R18, R0, P0 ;  /* 0x000000001200720c */ /* 0x004fe40000706670 */
[----:B------:R-:W-:Y:S02]  /*0270*/  ISETP.GE.OR P1, PT, R19, UR12, P1 ;  /* 0x0000000c13007c0c */ /* 0x000fe40008f26670 */
[----:B------:R-:W-:-:S09]  /*0280*/  MOV R27, RZ ;  /* 0x000000ff001b7202 */ /* 0x000fd20000000f00 */
[----:B------:R-:W0:Y:S02]  /*0290*/  @!P0 LDC.64 R10, c[0x0][0x388] ;  /* 0x0000e200ff0a8b82 */ /* 0x000e240000000a00 */
[----:B------:R-:W2:Y:S01]  /*02a0*/  @!P1 LDG.E R27, desc[UR8][R8.64] ;  /* 0x00000008081b9981 */ /* 0x000ea2000c1e1900 */
[----:B0-----:R-:W-:-:S05]  /*02b0*/  @!P0 IMAD.WIDE R10, R7, 0x4, R10 ;  /* 0x00000004070a8825 */ /* 0x001fca00078e020a */
[----:B------:R-:W3:Y:S04]  /*02c0*/  @!P0 LDG.E R22, desc[UR8][R10.64] ;  /* 0x000000080a168981 */ /* 0x000ee8000c1e1900 */
[----:B--2---:R-:W-:Y:S04]  /*02d0*/  STS [R4], R27 ;  /* 0x0000001b04007388 */ /* 0x004fe80000000800 */
[----:B---3--:R-:W-:Y:S01]  /*02e0*/  STS [R3], R22 ;  /* 0x0000001603007388 */ /* 0x008fe20000000800 */
[----:B------:R-:W-:Y:S06]  /*02f0*/  BAR.SYNC.DEFER_BLOCKING 0x0 ;  /* 0x0000000000007b1d */ /* 0x000fec0000010000 */
[----:B------:R-:W-:Y:S04]  /*0300*/  LDS R26, [R2] ;  /* 0x00000000021a7984 */ /* 0x000fe80000000800 */
[----:B------:R-:W0:Y:S04]  /*0310*/  LDS.128 R12, [R5] ;  /* 0x00000000050c7984 */ /* 0x000e280000000c00 */
[----:B------:R-:W1:Y:S04]  /*0320*/  LDS R29, [R2+0x80] ;  /* 0x00008000021d7984 */ /* 0x000e680000000800 */
[----:B------:R-:W2:Y:S04]  /*0330*/  LDS R25, [R2+0x100] ;  /* 0x0001000002197984 */ /* 0x000ea80000000800 */
[----:B------:R-:W3:Y:S04]  /*0340*/  LDS R24, [R2+0x180] ;  /* 0x0001800002187984 */ /* 0x000ee80000000800 */
[----:B------:R-:W-:Y:S04]  /*0350*/  LDS.128 R8, [R5+0x10] ;  /* 0x0000100005087984 */ /* 0x000fe80000000c00 */
[----:B------:R-:W-:Y:S01]  /*0360*/  LDS R22, [R2+0x280] ;  /* 0x0002800002167984 */ /* 0x000fe20000000800 */
[----:B0-----:R-:W-:-:S03]  /*0370*/  FFMA R12, R12, R26, R23 ;  /* 0x0000001a0c0c7223 */ /* 0x001fc60000000017 */
[----:B------:R-:W0:Y:S01]  /*0380*/  LDS R23, [R2+0x200] ;  /* 0x0002000002177984 */ /* 0x000e220000000800 */
[----:B-1----:R-:W-:-:S03]  /*0390*/  FFMA R12, R29, R13, R12 ;  /* 0x0000000d1d0c7223 */ /* 0x002fc6000000000c */
[----:B------:R-:W-:Y:S01]  /*03a0*/  LDS R26, [R2+0xb80] ;  /* 0x000b8000021a7984 */ /* 0x000fe20000000800 */
[----:B--2---:R-:W-:-:S03]  /*03b0*/  FFMA R13, R25, R14, R12 ;  /* 0x0000000e190d7223 */ /* 0x004fc6000000000c */
[----:B------:R-:W1:Y:S01]  /*03c0*/  LDS R25, [R2+0x300] ;  /* 0x0003000002197984 */ /* 0x000e620000000800 */
[----:B---3--:R-:W-:-:S03]  /*03d0*/  FFMA R13, R24, R15, R13 ;  /* 0x0000000f180d7223 */ /* 0x008fc6000000000d */
[----:B------:R-:W2:Y:S01]  /*03e0*/  LDS R24, [R2+0x380] ;  /* 0x0003800002187984 */ /* 0x000ea20000000800 */
[----:B0-----:R-:W-:-:S03]  /*03f0*/  FFMA R27, R8, R23, R13 ;  /* 0x00000017081b7223 */ /* 0x001fc6000000000d */
[----:B------:R-:W-:Y:S04]  /*0400*/  LDS R23, [R2+0x400] ;  /* 0x0004000002177984 */ /* 0x000fe80000000800 */
[----:B------:R-:W0:Y:S01]  /*0410*/  LDS.128 R12, [R5+0x20] ;  /* 0x00002000050c7984 */ /* 0x000e220000000c00 */
[----:B------:R-:W-:-:S03]  /*0420*/  FFMA R8, R22, R9, R27 ;  /* 0x0000000916087223 */ /* 0x000fc6000000001b */
[----:B------:R-:W3:Y:S01]  /*0430*/  LDS R22, [R2+0x480] ;  /* 0x0004800002167984 */ /* 0x000ee20000000800 */
[----:B-1----:R-:W-:-:S03]  /*0440*/  FFMA R9, R25, R10, R8 ;  /* 0x0000000a19097223 */ /* 0x002fc60000000008 */
[----:B------:R-:W1:Y:S01]  /*0450*/  LDS R25, [R2+0x500] ;  /* 0x0005000002197984 */ /* 0x000e620000000800 */
[----:B--2---:R-:W-:-:S03]  /*0460*/  FFMA R9, R24, R11, R9 ;  /* 0x0000000b18097223 */ /* 0x004fc60000000009 */
[----:B------:R-:W2:Y:S01]  /*0470*/  LDS R24, [R2+0x580] ;  /* 0x0005800002187984 */ /* 0x000ea20000000800 */
[----:B0-----:R-:W-:-:S03]  /*0480*/  FFMA R27, R12, R23, R9 ;  /* 0x000000170c1b7223 */ /* 0x001fc60000000009 */
[----:B------:R-:W-:Y:S04]  /*0490*/  LDS R23, [R2+0x600] ;  /* 0x0006000002177984 */ /* 0x000fe80000000800 */
[----:B------:R-:W0:Y:S01]  /*04a0*/  LDS.128 R8, [R5+0x30] ;  /* 0x0000300005087984 */ /* 0x000e220000000c00 */
[----:B---3--:R-:W-:-:S03]  /*04b0*/  FFMA R12, R22, R13, R27 ;  /* 0x0000000d160c7223 */ /* 0x008fc6000000001b */
        /* <DEDUP_REMOVED lines=22> */
[----:B------:R-:W-:Y:S04]  /*0620*/  LDS R27, [R2+0xc00] ;  /* 0x000c0000021b7984 */ /* 0x000fe80000000800 */
[----:B------:R-:W-:Y:S01]  /*0630*/  LDS R24, [R2+0xc80] ;  /* 0x000c800002187984 */ /* 0x000fe20000000800 */
[----:B0-----:R-:W-:-:S03]  /*0640*/  FFMA R23, R8, R23, R13 ;  /* 0x0000001708177223 */ /* 0x001fc6000000000d */
[----:B------:R-:W0:Y:S01]  /*0650*/  LDS.128 R12, [R5+0x60] ;  /* 0x00006000050c7984 */ /* 0x000e220000000c00 */
[----:B---3--:R-:W-:-:S03]  /*0660*/  FFMA R22, R22, R9, R23 ;  /* 0x0000000916167223 */ /* 0x008fc60000000017 */
[----:B------:R-:W2:Y:S01]  /*0670*/  LDS R23, [R2+0xd00] ;  /* 0x000d000002177984 */ /* 0x000ea20000000800 */
[----:B-1----:R-:W-:-:S03]  /*0680*/  FFMA R25, R25, R10, R22 ;  /* 0x0000000a19197223 */ /* 0x002fc60000000016 */
[----:B------:R-:W1:Y:S01]  /*0690*/  LDS R22, [R2+0xd80] ;  /* 0x000d800002167984 */ /* 0x000e620000000800 */
[----:B------:R-:W-:-:S03]  /*06a0*/  FFMA R11, R26, R11, R25 ;  /* 0x0000000b1a0b7223 */ /* 0x000fc60000000019 */
[----:B------:R-:W-:Y:S01]  /*06b0*/  LDS R25, [R2+0xe00] ;  /* 0x000e000002197984 */ /* 0x000fe20000000800 */
[----:B0-----:R-:W-:-:S03]  /*06c0*/  FFMA R27, R12, R27, R11 ;  /* 0x0000001b0c1b7223 */ /* 0x001fc6000000000b */
[----:B------:R-:W0:Y:S01]  /*06d0*/  LDS.128 R8, [R5+0x70] ;  /* 0x0000700005087984 */ /* 0x000e220000000c00 */
[----:B------:R-:W-:-:S03]  /*06e0*/  FFMA R24, R24, R13, R27 ;  /* 0x0000000d18187223 */ /* 0x000fc6000000001b */
[----:B------:R-:W3:Y:S04]  /*06f0*/  LDS R27, [R2+0xe80] ;  /* 0x000e8000021b7984 */ /* 0x000ee80000000800 */
[----:B------:R-:W4:Y:S04]  /*0700*/  LDS R13, [R2+0xf00] ;  /* 0x000f0000020d7984 */ /* 0x000f280000000800 */
[----:B------:R-:W5:Y:S01]  /*0710*/  LDS R12, [R2+0xf80] ;  /* 0x000f8000020c7984 */ /* 0x000f620000000800 */
[----:B--2---:R-:W-:Y:S01]  /*0720*/  FFMA R23, R23, R14, R24 ;  /* 0x0000000e17177223 */ /* 0x004fe20000000018 */
[----:B------:R-:W-:-:S03]  /*0730*/  UIADD3 UR4, UPT, UPT, UR4, 0x1, URZ ;  /* 0x0000000104047890 */ /* 0x000fc6000fffe0ff */
[----:B-1----:R-:W-:Y:S01]  /*0740*/  FFMA R15, R22, R15, R23 ;  /* 0x0000000f160f7223 */ /* 0x002fe20000000017 */
[----:B------:R-:W-:Y:S01]  /*0750*/  UISETP.NE.AND UP0, UPT, UR4, URZ, UPT ;  /* 0x000000ff0400728c */ /* 0x000fe2000bf05270 */
[----:B------:R-:W-:Y:S02]  /*0760*/  IADD3 R17, PT, PT, R17, 0x20, RZ ;  /* 0x0000002011117810 */ /* 0x000fe40007ffe0ff */
[----:B------:R-:W-:Y:S02]  /*0770*/  IADD3 R6, PT, PT, R6, 0x20, RZ ;  /* 0x0000002006067810 */ /* 0x000fe40007ffe0ff */
[----:B------:R-:W-:Y:S02]  /*0780*/  IADD3 R16, PT, PT, R16, 0x20, RZ ;  /* 0x0000002010107810 */ /* 0x000fe40007ffe0ff */
[----:B------:R-:W-:Y:S01]  /*0790*/  LEA R7, R0, R7, 0x5 ;  /* 0x0000000700077211 */ /* 0x000fe200078e28ff */
[----:B0-----:R-:W-:-:S04]  /*07a0*/  FFMA R8, R8, R25, R15 ;  /* 0x0000001908087223 */ /* 0x001fc8000000000f */
[----:B---3--:R-:W-:-:S04]  /*07b0*/  FFMA R8, R27, R9, R8 ;  /* 0x000000091b087223 */ /* 0x008fc80000000008 */
[----:B----4-:R-:W-:-:S04]  /*07c0*/  FFMA R13, R13, R10, R8 ;  /* 0x0000000a0d0d7223 */ /* 0x010fc80000000008 */
[----:B-----5:R-:W-:Y:S01]  /*07d0*/  FFMA R23, R12, R11, R13 ;  /* 0x0000000b0c177223 */ /* 0x020fe2000000000d */
[----:B------:R-:W-:Y:S06]  /*07e0*/  BAR.SYNC.DEFER_BLOCKING 0x0 ;  /* 0x0000000000007b1d */ /* 0x000fec0000010000 */
[----:B------:R-:W-:Y:S05]  /*07f0*/  BRA.U UP0, `(.L_x_1) ;  /* 0xfffffff900887547 */ /* 0x000fea000b83ffff */
.L_x_0:
[----:B------:R-:W0:Y:S01]  /*0800*/  LDCU UR4, c[0x0][0x398] ;  /* 0x00007300ff0477ac */ /* 0x000e220008000800 */
[----:B------:R-:W-:-:S04]  /*0810*/  ISETP.GE.AND P0, PT, R18, UR14, PT ;  /* 0x0000000e12007c0c */ /* 0x000fc8000bf06270 */
[----:B0-----:R-:W-:-:S13]  /*0820*/  ISETP.GE.OR P0, PT, R19, UR4, P0 ;  /* 0x0000000413007c0c */ /* 0x001fda0008706670 */
[----:B------:R-:W-:Y:S05]  /*0830*/  @P0 EXIT ;  /* 0x000000000000094d */ /* 0x000fea0003800000 */
[----:B------:R-:W0:Y:S01]  /*0840*/  LDC.64 R2, c[0x0][0x390] ;  /* 0x0000e400ff027b82 */ /* 0x000e220000000a00 */
[----:B------:R-:W-:-:S04]  /*0850*/  IMAD R19, R19, UR14, R18 ;  /* 0x0000000e13137c24 */ /* 0x000fc8000f8e0212 */
[----:B0-----:R-:W-:-:S05]  /*0860*/  IMAD.WIDE R2, R19, 0x4, R2 ;  /* 0x0000000413027825 */ /* 0x001fca00078e0202 */
[----:B------:R-:W-:Y:S01]  /*0870*/  STG.E desc[UR8][R2.64], R23 ;  /* 0x0000001702007986 */ /* 0x000fe2000c101908 */
[----:B------:R-:W-:Y:S05]  /*0880*/  EXIT ;  /* 0x000000000000794d */ /* 0x000fea0003800000 */
.L_x_2:
[----:B------:R-:W-:-:S00]  /*0890*/  BRA `(.L_x_2) ;  /* 0xfffffffc00fc7947 */ /* 0x000fc0000383ffff */
[----:B------:R-:W-:-:S00]  /*08a0*/  NOP ;  /* 0x0000000000007918 */ /* 0x000fc00000000000 */
        /* <DEDUP_REMOVED lines=13> */
.L_x_8:


//--------------------- .text._Z29matrix_multiplication_kernel1PfS_S_iii --------------------------
	.section	.text._Z29matrix_multiplication_kernel1PfS_S_iii,"ax",@progbits
	.align	128
        .global         _Z29matrix_multiplication_kernel1PfS_S_iii
        .type           _Z29matrix_multiplication_kernel1PfS_S_iii,@function
        .size           _Z29matrix_multiplication_kernel1PfS_S_iii,(.L_x_9 - _Z29matrix_multiplication_kernel1PfS_S_iii)
        .other          _Z29matrix_multiplication_kernel1PfS_S_iii,@"STO_CUDA_ENTRY STV_DEFAULT"
_Z29matrix_multiplication_kernel1PfS_S_iii:
.text._Z29matrix_multiplication_kernel1PfS_S_iii:
[----:B------:R-:W-:Y:S01]  /*0000*/  LDC R1, c[0x0][0x37c] ;  /* 0x0000df00ff017b82 */ /* 0x000fe20000000800 */
[----:B------:R-:W0:Y:S07]  /*0010*/  S2R R5, SR_TID.X ;  /* 0x0000000000057919 */ /* 0x000e2e0000002100 */
[----:B------:R-:W1:Y:S01]  /*0020*/  LDC R16, c[0x0][0x364] ;  /* 0x0000d900ff107b82 */ /* 0x000e620000000800 */
[----:B------:R-:W2:Y:S01]  /*0030*/  LDCU UR6, c[0x0][0x398] ;  /* 0x00007300ff0677ac */ /* 0x000ea20008000800 */
[----:B------:R-:W1:Y:S06]  /*0040*/  S2R R3, SR_TID.Y ;  /* 0x0000000000037919 */ /* 0x000e6c0000002200 */
[----:B------:R-:W0:Y:S08]  /*0050*/  S2UR UR5, SR_CTAID.X ;  /* 0x00000000000579c3 */ /* 0x000e300000002500 */
[----:B------:R-:W0:Y:S08]  /*0060*/  LDC R0, c[0x0][0x360] ;  /* 0x0000d800ff007b82 */ /* 0x000e300000000800 */
[----:B------:R-:W1:Y:S08]  /*0070*/  S2UR UR4, SR_CTAID.Y ;  /* 0x00000000000479c3 */ /* 0x000e700000002600 */
[----:B------:R-:W3:Y:S01]  /*0080*/  LDC R17, c[0x0][0x3a0] ;  /* 0x0000e800ff117b82 */ /* 0x000ee20000000800 */
[----:B0-----:R-:W-:-:S02]  /*0090*/  IMAD R0, R0, UR5, R5 ;  /* 0x0000000500007c24 */ /* 0x001fc4000f8e0205 */
[----:B-1----:R-:W-:-:S03]  /*00a0*/  IMAD R16, R16, UR4, R3 ;  /* 0x0000000410107c24 */ /* 0x002fc6000f8e0203 */
[----:B---3--:R-:W-:-:S04]  /*00b0*/  ISETP.GE.AND P0, PT, R0, R17, PT ;  /* 0x000000110000720c */ /* 0x008fc80003f06270 */
[----:B--2---:R-:W-:-:S13]  /*00c0*/  ISETP.GE.OR P0, PT, R16, UR6, P0 ;  /* 0x0000000610007c0c */ /* 0x004fda0008706670 */
[----:B------:R-:W-:Y:S05]  /*00d0*/  @P0 EXIT ;  /* 0x000000000000094d */ /* 0x000fea0003800000 */
[----:B------:R-:W0:Y:S01]  /*00e0*/  LDC R19, c[0x0][0x39c] ;  /* 0x0000e700ff137b82 */ /* 0x000e220000000800 */
[----:B------:R-:W1:Y:S01]  /*00f0*/  LDCU.64 UR4, c[0x0][0x358] ;  /* 0x00006b00ff0477ac */ /* 0x000e620008000a00 */
[----:B------:R-:W-:Y:S01]  /*0100*/  HFMA2 R24, -RZ, RZ, 0, 0 ;  /* 0x00000000ff187431 */ /* 0x000fe200000001ff */
[----:B0-----:R-:W-:-:S13]  /*0110*/  ISETP.GE.AND P0, PT, R19, 0x1, PT ;  /* 0x000000011300780c */ /* 0x001fda0003f06270 */
[----:B-1----:R-:W-:Y:S05]  /*0120*/  @!P0 BRA `(.L_x_3) ;  /* 0x0000000400e08947 */ /* 0x002fea0003800000 */
[C---:B------:R-:W-:Y:S01]  /*0130*/  ISETP.GE.U32.AND P1, PT, R19.reuse, 0x8, PT ;  /* 0x000000081300780c */ /* 0x040fe20003f26070 */
[----:B------:R-:W-:Y:S01]  /*0140*/  IMAD R20, R16, R19, RZ ;  /* 0x0000001310147224 */ /* 0x000fe200078e02ff */
[----:B------:R-:W-:Y:S02]  /*0150*/  LOP3.LUT R27, R19, 0x7, RZ, 0xc0, !PT ;  /* 0x00000007131b7812 */ /* 0x000fe400078ec0ff */
[----:B------:R-:W-:Y:S02]  /*0160*/  MOV R24, RZ ;  /* 0x000000ff00187202 */ /* 0x000fe40000000f00 */
[----:B------:R-:W-:Y:S02]  /*0170*/  ISETP.NE.AND P0, PT, R27, RZ, PT ;  /* 0x000000ff1b00720c */ /* 0x000fe40003f05270 */
[----:B------:R-:W-:-:S05]  /*0180*/  MOV R21, RZ ;  /* 0x000000ff00157202 */ /* 0x000fca0000000f00 */
[----:B------:R-:W-:Y:S06]  /*0190*/  @!P1 BRA `(.L_x_4) ;  /* 0x0000000000c49947 */ /* 0x000fec0003800000 */
[----:B------:R-:W0:Y:S01]  /*01a0*/  LDC.64 R2, c[0x0][0x380] ;  /* 0x0000e000ff027b82 */ /* 0x000e220000000a00 */
[----:B------:R-:W-:Y:S02]  /*01b0*/  LOP3.LUT R21, R19, 0x7ffffff8, RZ, 0xc0, !PT ;  /* 0x7ffffff813157812 */ /* 0x000fe400078ec0ff */
[----:B------:R-:W-:Y:S02]  /*01c0*/  MOV R24, RZ ;  /* 0x000000ff00187202 */ /* 0x000fe40000000f00 */
[----:B------:R-:W-:Y:S02]  /*01d0*/  MOV R18, R0 ;  /* 0x0000000000127202 */ /* 0x000fe40000000f00 */
[----:B------:R-:W-:Y:S01]  /*01e0*/  IADD3 R22, PT, PT, -R21, RZ, RZ ;  /* 0x000000ff15167210 */ /* 0x000fe20007ffe1ff */
[----:B0-----:R-:W-:-:S03]  /*01f0*/  IMAD.WIDE.U32 R2, R20, 0x4, R2 ;  /* 0x0000000414027825 */ /* 0x001fc600078e0002 */
[----:B------:R-:W-:-:S04]  /*0200*/  IADD3 R4, P1, PT, R2, 0x10, RZ ;  /* 0x0000001002047810 */ /* 0x000fc80007f3e0ff */
[----:B------:R-:W-:-:S09]  /*0210*/  IADD3.X R5, PT, PT, RZ, R3, RZ, P1, !PT ;  /* 0x00000003ff057210 */ /* 0x000fd20000ffe4ff */
.L_x_5:
[----:B------:R-:W0:Y:S01]  /*0220*/  LDC.64 R14, c[0x0][0x388] ;  /* 0x0000e200ff0e7b82 */ /* 0x000e220000000a00 */
[----:B------:R-:W-:Y:S02]  /*0230*/  MOV R2, R4 ;  /* 0x0000000400027202 */ /* 0x000fe40000000f00 */
[----:B------:R-:W-:-:S05]  /*0240*/  MOV R3, R5 ;  /* 0x0000000500037202 */ /* 0x000fca0000000f00 */
[----:B------:R-:W2:Y:S04]  /*0250*/  LDG.E R25, desc[UR4][R2.64+-0x10] ;  /* 0xfffff00402197981 */ /* 0x000ea8000c1e1900 */
[----:B------:R-:W3:Y:S04]  /*0260*/  LDG.E R23, desc[UR4][R2.64+-0xc] ;  /* 0xfffff40402177981 */ /* 0x000ee8000c1e1900 */
[----:B------:R-:W4:Y:S04]  /*0270*/  LDG.E R29, desc[UR4][R2.64+-0x8] ;  /* 0xfffff804021d7981 */ /* 0x000f28000c1e1900 */
[----:B------:R-:W5:Y:S01]  /*0280*/  LDG.E R28, desc[UR4][R2.64+-0x4] ;  /* 0xfffffc04021c7981 */ /* 0x000f62000c1e1900 */
[----:B0-----:R-:W-:-:S05]  /*0290*/  IMAD.WIDE R14, R18, 0x4, R14 ;  /* 0x00000004120e7825 */ /* 0x001fca00078e020e */
[----:B------:R0:W2:Y:S01]  /*02a0*/  LDG.E R26, desc[UR4][R14.64] ;  /* 0x000000040e1a7981 */ /* 0x0000a2000c1e1900 */
[----:B------:R-:W-:-:S04]  /*02b0*/  IMAD.WIDE R12, R17, 0x4, R14 ;  /* 0x00000004110c7825 */ /* 0x000fc800078e020e */
[C---:B------:R-:W-:Y:S02]  /*02c0*/  IMAD.WIDE R4, R17.reuse, 0x4, R12 ;  /* 0x0000000411047825 */ /* 0x040fe400078e020c */
[----:B------:R-:W3:Y:S02]  /*02d0*/  LDG.E R12, desc[UR4][R12.64] ;  /* 0x000000040c0c7981 */ /* 0x000ee4000c1e1900 */
[C---:B------:R-:W-:Y:S02]  /*02e0*/  IMAD.WIDE R8, R17.reuse, 0x4, R4 ;  /* 0x0000000411087825 */ /* 0x040fe400078e0204 */
[----:B------:R-:W4:Y:S02]  /*02f0*/  LDG.E R4, desc[UR4][R4.64] ;  /* 0x0000000404047981 */ /* 0x000f24000c1e1900 */
[C---:B------:R-:W-:Y:S02]  /*0300*/  IMAD.WIDE R6, R17.reuse, 0x4, R8 ;  /* 0x0000000411067825 */ /* 0x040fe400078e0208 */
[----:B------:R-:W5:Y:S02]  /*0310*/  LDG.E R8, desc[UR4][R8.64] ;  /* 0x0000000408087981 */ /* 0x000f64000c1e1900 */
[----:B------:R-:W-:-:S02]  /*0320*/  IMAD.WIDE R10, R17, 0x4, R6 ;  /* 0x00000004110a7825 */ /* 0x000fc400078e0206 */
[----:B------:R-:W5:Y:S04]  /*0330*/  LDG.E R5, desc[UR4][R2.64] ;  /* 0x0000000402057981 */ /* 0x000f68000c1e1900 */
[----:B------:R-:W5:Y:S01]  /*0340*/  LDG.E R6, desc[UR4][R6.64] ;  /* 0x0000000406067981 */ /* 0x000f62000c1e1900 */
[----:B0-----:R-:W-:-:S03]  /*0350*/  IMAD.WIDE R14, R17, 0x4, R10 ;  /* 0x00000004110e7825 */ /* 0x001fc600078e020a */
[----:B------:R-:W5:Y:S04]  /*0360*/  LDG.E R10, desc[UR4][R10.64] ;  /* 0x000000040a0a7981 */ /* 0x000f68000c1e1900 */
[----:B------:R-:W5:Y:S04]  /*0370*/  LDG.E R13, desc[UR4][R14.64] ;  /* 0x000000040e0d7981 */ /* 0x000f68000c1e1900 */
[----:B------:R-:W5:Y:S04]  /*0380*/  LDG.E R7, desc[UR4][R2.64+0x4] ;  /* 0x0000040402077981 */ /* 0x000f68000c1e1900 */
[----:B------:R-:W5:Y:S01]  /*0390*/  LDG.E R9, desc[UR4][R2.64+0xc] ;  /* 0x00000c0402097981 */ /* 0x000f62000c1e1900 */
[----:B--2---:R-:W-:Y:S01]  /*03a0*/  FFMA R26, R25, R26, R24 ;  /* 0x0000001a191a7223 */ /* 0x004fe20000000018 */
[----:B------:R-:W-:-:S02]  /*03b0*/  IMAD.WIDE R24, R17, 0x4, R14 ;  /* 0x0000000411187825 */ /* 0x000fc400078e020e */
[----:B------:R-:W2:Y:S04]  /*03c0*/  LDG.E R14, desc[UR4][R2.64+0x8] ;  /* 0x00000804020e7981 */ /* 0x000ea8000c1e1900 */
[----:B------:R-:W2:Y:S01]  /*03d0*/  LDG.E R24, desc[UR4][R24.64] ;  /* 0x0000000418187981 */ /* 0x000ea2000c1e1900 */
[----:B---3--:R-:W-:Y:S01]  /*03e0*/  FFMA R12, R23, R12, R26 ;  /* 0x0000000c170c7223 */ /* 0x008fe2000000001a */
[----:B------:R-:W-:-:S03]  /*03f0*/  IADD3 R22, PT, PT, R22, 0x8, RZ ;  /* 0x0000000816167810 */ /* 0x000fc60007ffe0ff */
[----:B----4-:R-:W-:Y:S01]  /*0400*/  FFMA R29, R29, R4, R12 ;  /* 0x000000041d1d7223 */ /* 0x010fe2000000000c */
[----:B------:R-:W-:-:S03]  /*0410*/  ISETP.NE.AND P1, PT, R22, RZ, PT ;  /* 0x000000ff1600720c */ /* 0x000fc60003f25270 */
[----:B-----5:R-:W-:Y:S01]  /*0420*/  FFMA R8, R28, R8, R29 ;  /* 0x000000081c087223 */ /* 0x020fe2000000001d */
[----:B------:R-:W-:-:S03]  /*0430*/  IADD3 R4, P2, PT, R2, 0x20, RZ ;  /* 0x0000002002047810 */ /* 0x000fc60007f5e0ff */
[----:B------:R-:W-:Y:S01]  /*0440*/  FFMA R6, R5, R6, R8 ;  /* 0x0000000605067223 */ /* 0x000fe20000000008 */
[----:B------:R-:W-:Y:S02]  /*0450*/  IADD3.X R5, PT, PT, RZ, R3, RZ, P2, !PT ;  /* 0x00000003ff057210 */ /* 0x000fe400017fe4ff */
[----:B------:R-:W-:Y:S01]  /*0460*/  LEA R18, R17, R18, 0x3 ;  /* 0x0000001211127211 */ /* 0x000fe200078e18ff */
[----:B------:R-:W-:-:S04]  /*0470*/  FFMA R7, R7, R10, R6 ;  /* 0x0000000a07077223 */ /* 0x000fc80000000006 */
[----:B--2---:R-:W-:-:S04]  /*0480*/  FFMA R14, R14, R13, R7 ;  /* 0x0000000d0e0e7223 */ /* 0x004fc80000000007 */
[----:B------:R-:W-:Y:S01]  /*0490*/  FFMA R24, R9, R24, R14 ;  /* 0x0000001809187223 */ /* 0x000fe2000000000e */
[----:B------:R-:W-:Y:S06]  /*04a0*/  @P1 BRA `(.L_x_5) ;  /* 0xfffffffc005c1947 */ /* 0x000fec000383ffff */
.L_x_4:
[----:B------:R-:W-:Y:S05]  /*04b0*/  @!P0 BRA `(.L_x_3) ;  /* 0x0000000000fc8947 */ /* 0x000fea0003800000 */
[----:B------:R-:W-:Y:S02]  /*04c0*/  ISETP.GE.U32.AND P1, PT, R27, 0x4, PT ;  /* 0x000000041b00780c */ /* 0x000fe40003f26070 */
[----:B------:R-:W-:-:S04]  /*04d0*/  LOP3.LUT R14, R19, 0x3, RZ, 0xc0, !PT ;  /* 0x00000003130e7812 */ /* 0x000fc800078ec0ff */
[----:B------:R-:W-:-:S07]  /*04e0*/  ISETP.NE.AND P0, PT, R14, RZ, PT ;  /* 0x000000ff0e00720c */ /* 0x000fce0003f05270 */
[----:B------:R-:W-:Y:S06]  /*04f0*/  @!P1 BRA `(.L_x_6) ;  /* 0x00000000006c9947 */ /* 0x000fec0003800000 */
[----:B------:R-:W0:Y:S01]  /*0500*/  LDC.64 R4, c[0x0][0x388] ;  /* 0x0000e200ff047b82 */ /* 0x000e220000000a00 */
[----:B------:R-:W1:Y:S01]  /*0510*/  LDCU.64 UR6, c[0x0][0x380] ;  /* 0x00007000ff0677ac */ /* 0x000e620008000a00 */
[----:B------:R-:W-:Y:S01]  /*0520*/  IMAD R7, R21, R17, R0 ;  /* 0x0000001115077224 */ /* 0x000fe200078e0200 */
[CC--:B------:R-:W-:Y:S02]  /*0530*/  IADD3 R3, PT, PT, R20.reuse, R21.reuse, RZ ;  /* 0x0000001514037210 */ /* 0x0c0fe40007ffe0ff */
[----:B------:R-:W-:-:S03]  /*0540*/  IADD3 R8, P1, PT, R20, R21, RZ ;  /* 0x0000001514087210 */ /* 0x000fc60007f3e0ff */
[----:B------:R-:W2:Y:S01]  /*0550*/  LDC.64 R12, c[0x0][0x380] ;  /* 0x0000e000ff0c7b82 */ /* 0x000ea20000000a00 */
[----:B0-----:R-:W-:-:S04]  /*0560*/  IMAD.WIDE R4, R7, 0x4, R4 ;  /* 0x0000000407047825 */ /* 0x001fc800078e0204 */
[----:B------:R-:W-:Y:S02]  /*0570*/  IMAD.WIDE R6, R17, 0x4, R4 ;  /* 0x0000000411067825 */ /* 0x000fe400078e0204 */
[----:B------:R-:W3:Y:S02]  /*0580*/  LDG.E R4, desc[UR4][R4.64] ;  /* 0x0000000404047981 */ /* 0x000ee4000c1e1900 */
[----:B--2---:R-:W-:Y:S01]  /*0590*/  IMAD.WIDE.U32 R12, R3, 0x4, R12 ;  /* 0x00000004030c7825 */ /* 0x004fe200078e000c */
[----:B------:R-:W-:Y:S02]  /*05a0*/  IADD3.X R3, PT, PT, RZ, RZ, RZ, P1, !PT ;  /* 0x000000ffff037210 */ /* 0x000fe40000ffe4ff */
[----:B-1----:R-:W-:-:S03]  /*05b0*/  LEA R2, P1, R8, UR6, 0x2 ;  /* 0x0000000608027c11 */ /* 0x002fc6000f8210ff */
[----:B------:R-:W3:Y:S01]  /*05c0*/  LDG.E R13, desc[UR4][R12.64] ;  /* 0x000000040c0d7981 */ /* 0x000ee2000c1e1900 */
[----:B------:R-:W-:Y:S01]  /*05d0*/  LEA.HI.X R3, R8, UR7, R3, 0x2, P1 ;  /* 0x0000000708037c11 */ /* 0x000fe200088f1403 */
[C---:B------:R-:W-:Y:S02]  /*05e0*/  IMAD.WIDE R8, R17.reuse, 0x4, R6 ;  /* 0x0000000411087825 */ /* 0x040fe400078e0206 */
[----:B------:R-:W2:Y:S04]  /*05f0*/  LDG.E R6, desc[UR4][R6.64] ;  /* 0x0000000406067981 */ /* 0x000ea8000c1e1900 */
[----:B------:R-:W2:Y:S01]  /*0600*/  LDG.E R15, desc[UR4][R2.64+0x4] ;  /* 0x00000404020f7981 */ /* 0x000ea2000c1e1900 */
[----:B------:R-:W-:-:S03]  /*0610*/  IMAD.WIDE R10, R17, 0x4, R8 ;  /* 0x00000004110a7825 */ /* 0x000fc600078e0208 */
[----:B------:R-:W4:Y:S04]  /*0620*/  LDG.E R22, desc[UR4][R8.64] ;  /* 0x0000000408167981 */ /* 0x000f28000c1e1900 */
[----:B------:R-:W4:Y:S04]  /*0630*/  LDG.E R18, desc[UR4][R2.64+0x8] ;  /* 0x0000080402127981 */ /* 0x000f28000c1e1900 */
[----:B------:R-:W5:Y:S04]  /*0640*/  LDG.E R26, desc[UR4][R2.64+0xc] ;  /* 0x00000c04021a7981 */ /* 0x000f68000c1e1900 */
[----:B------:R-:W5:Y:S01]  /*0650*/  LDG.E R10, desc[UR4][R10.64] ;  /* 0x000000040a0a7981 */ /* 0x000f62000c1e1900 */
[----:B------:R-:W-:Y:S01]  /*0660*/  IADD3 R21, PT, PT, R21, 0x4, RZ ;  /* 0x0000000415157810 */ /* 0x000fe20007ffe0ff */
[----:B---3--:R-:W-:-:S04]  /*0670*/  FFMA R24, R13, R4, R24 ;  /* 0x000000040d187223 */ /* 0x008fc80000000018 */
[----:B--2---:R-:W-:-:S04]  /*0680*/  FFMA R15, R15, R6, R24 ;  /* 0x000000060f0f7223 */ /* 0x004fc80000000018 */
[----:B----4-:R-:W-:-:S04]  /*0690*/  FFMA R15, R18, R22, R15 ;  /* 0x00000016120f7223 */ /* 0x010fc8000000000f */
[----:B-----5:R-:W-:-:S07]  /*06a0*/  FFMA R24, R26, R10, R15 ;  /* 0x0000000a1a187223 */ /* 0x020fce000000000f */
.L_x_6:
[----:B------:R-:W-:Y:S05]  /*06b0*/  @!P0 BRA `(.L_x_3) ;  /* 0x00000000007c8947 */ /* 0x000fea0003800000 */
[----:B------:R-:W-:Y:S01]  /*06c0*/  ISETP.NE.AND P1, PT, R14, 0x1, PT ;  /* 0x000000010e00780c */ /* 0x000fe20003f25270 */
[----:B------:R-:W0:Y:S01]  /*06d0*/  LDC.64 R10, c[0x0][0x380] ;  /* 0x0000e000ff0a7b82 */ /* 0x000e220000000a00 */
[----:B------:R-:W-:-:S04]  /*06e0*/  LOP3.LUT R19, R19, 0x1, RZ, 0xc0, !PT ;  /* 0x0000000113137812 */ /* 0x000fc800078ec0ff */
[----:B------:R-:W-:-:S03]  /*06f0*/  ISETP.NE.U32.AND P0, PT, R19, 0x1, PT ;  /* 0x000000011300780c */ /* 0x000fc60003f05070 */
[----:B------:R-:W1:Y:S04]  /*0700*/  LDC.64 R8, c[0x0][0x388] ;  /* 0x0000e200ff087b82 */ /* 0x000e680000000a00 */
[CC--:B------:R-:W-:Y:S02]  /*0710*/  @P1 IADD3 R13, PT, PT, R20.reuse, R21.reuse, RZ ;  /* 0x00000015140d1210 */ /* 0x0c0fe40007ffe0ff */
[----:B------:R-:W-:Y:S02]  /*0720*/  @P1 IADD3 R12, P2, PT, R20, R21, RZ ;  /* 0x00000015140c1210 */ /* 0x000fe40007f5e0ff */
[----:B------:R-:W2:Y:S02]  /*0730*/  @P1 LDC.64 R2, c[0x0][0x380] ;  /* 0x0000e000ff021b82 */ /* 0x000ea40000000a00 */
[----:B------:R-:W-:-:S06]  /*0740*/  @P1 IADD3.X R14, PT, PT, RZ, RZ, RZ, P2, !PT ;  /* 0x000000ffff0e1210 */ /* 0x000fcc00017fe4ff */
[----:B------:R-:W3:Y:S01]  /*0750*/  LDC.64 R4, c[0x0][0x380] ;  /* 0x0000e000ff047b82 */ /* 0x000ee20000000a00 */
[----:B0-----:R-:W-:-:S04]  /*0760*/  @P1 IMAD.WIDE.U32 R10, R13, 0x4, R10 ;  /* 0x000000040d0a1825 */ /* 0x001fc800078e000a */
[C---:B------:R-:W-:Y:S01]  /*0770*/  @P1 IMAD R13, R21.reuse, R17, R0 ;  /* 0x00000011150d1224 */ /* 0x040fe200078e0200 */
[----:B------:R-:W-:Y:S01]  /*0780*/  @P1 IADD3 R21, PT, PT, R21, 0x2, RZ ;  /* 0x0000000215151810 */ /* 0x000fe20007ffe0ff */
[----:B------:R-:W4:Y:S01]  /*0790*/  @P1 LDG.E R11, desc[UR4][R10.64] ;  /* 0x000000040a0b1981 */ /* 0x000f22000c1e1900 */
[----:B------:R-:W0:Y:S01]  /*07a0*/  LDC.64 R6, c[0x0][0x388] ;  /* 0x0000e200ff067b82 */ /* 0x000e220000000a00 */
[----:B-1----:R-:W-:Y:S01]  /*07b0*/  @P1 IMAD.WIDE R8, R13, 0x4, R8 ;  /* 0x000000040d081825 */ /* 0x002fe200078e0208 */
[----:B------:R-:W-:Y:S02]  /*07c0*/  @!P0 IADD3 R15, PT, PT, R20, R21, RZ ;  /* 0x00000015140f8210 */ /* 0x000fe40007ffe0ff */
[----:B--2---:R-:W-:Y:S01]  /*07d0*/  @P1 LEA R2, P2, R12, R2, 0x2 ;  /* 0x000000020c021211 */ /* 0x004fe200078410ff */
[----:B------:R-:W-:-:S03]  /*07e0*/  @!P0 IMAD R21, R21, R17, R0 ;  /* 0x0000001115158224 */ /* 0x000fc600078e0200 */
[----:B------:R-:W-:Y:S01]  /*07f0*/  @P1 LEA.HI.X R3, R12, R3, R14, 0x2, P2 ;  /* 0x000000030c031211 */ /* 0x000fe200010f140e */
[----:B------:R-:W-:Y:S01]  /*0800*/  @P1 IMAD.WIDE R12, R17, 0x4, R8 ;  /* 0x00000004110c1825 */ /* 0x000fe200078e0208 */
[----:B------:R-:W4:Y:S03]  /*0810*/  @P1 LDG.E R14, desc[UR4][R8.64] ;  /* 0x00000004080e1981 */ /* 0x000f26000c1e1900 */
[----:B---3--:R-:W-:Y:S01]  /*0820*/  @!P0 IMAD.WIDE.U32 R4, R15, 0x4, R4 ;  /* 0x000000040f048825 */ /* 0x008fe200078e0004 */
[----:B------:R-:W2:Y:S04]  /*0830*/  @P1 LDG.E R2, desc[UR4][R2.64+0x4] ;  /* 0x0000040402021981 */ /* 0x000ea8000c1e1900 */
[----:B------:R-:W2:Y:S01]  /*0840*/  @P1 LDG.E R12, desc[UR4][R12.64] ;  /* 0x000000040c0c1981 */ /* 0x000ea2000c1e1900 */
[----:B0-----:R-:W-:-:S03]  /*0850*/  @!P0 IMAD.WIDE R6, R21, 0x4, R6 ;  /* 0x0000000415068825 */ /* 0x001fc600078e0206 */
[----:B------:R-:W3:Y:S04]  /*0860*/  @!P0 LDG.E R5, desc[UR4][R4.64] ;  /* 0x0000000404058981 */ /* 0x000ee8000c1e1900 */
[----:B------:R-:W3:Y:S01]  /*0870*/  @!P0 LDG.E R6, desc[UR4][R6.64] ;  /* 0x0000000406068981 */ /* 0x000ee2000c1e1900 */
[----:B----4-:R-:W-:-:S04]  /*0880*/  @P1 FFMA R11, R11, R14, R24 ;  /* 0x0000000e0b0b1223 */ /* 0x010fc80000000018 */
[----:B--2---:R-:W-:-:S04]  /*0890*/  @P1 FFMA R24, R2, R12, R11 ;  /* 0x0000000c02181223 */ /* 0x004fc8000000000b */
[----:B---3--:R-:W-:-:S07]  /*08a0*/  @!P0 FFMA R24, R5, R6, R24 ;  /* 0x0000000605188223 */ /* 0x008fce0000000018 */
.L_x_3:
[----:B------:R-:W0:Y:S01]  /*08b0*/  LDC.64 R2, c[0x0][0x390] ;  /* 0x0000e400ff027b82 */ /* 0x000e220000000a00 */
[----:B------:R-:W-:-:S04]  /*08c0*/  IMAD R17, R16, R17, R0 ;  /* 0x0000001110117224 */ /* 0x000fc800078e0200 */
[----:B0-----:R-:W-:-:S05]  /*08d0*/  IMAD.WIDE R2, R17, 0x4, R2 ;  /* 0x0000000411027825 */ /* 0x001fca00078e0202 */
[----:B------:R-:W-:Y:S01]  /*08e0*/  STG.E desc[UR4][R2.64], R24 ;  /* 0x0000001802007986 */ /* 0x000fe2000c101904 */
[----:B------:R-:W-:Y:S05]  /*08f0*/  EXIT ;  /* 0x000000000000794d */ /* 0x000fea0003800000 */
.L_x_7:
        /* <DEDUP_REMOVED lines=16> */
.L_x_9:


//--------------------- .nv.shared._Z29matrix_multiplication_kernel2PfS_S_iii --------------------------
	.section	.nv.shared._Z29matrix_multiplication_kernel2PfS_S_iii,"aw",@nobits
	.sectionflags	@""
	.align	4
.nv.shared._Z29matrix_multiplication_kernel2PfS_S_iii:
	.zero		9216


//--------------------- .nv.shared.reserved.0     --------------------------
	.section	.nv.shared.reserved.0,"aw",@nobits
	.weak		__nv_reservedSMEM_offset_0_alias
	.size		__nv_reservedSMEM_offset_0_alias, 0, 64
	.other		__nv_reservedSMEM_offset_0_alias,@"STO_CUDA_RESERVED_SHARED STV_DEFAULT"
__nv_reservedSMEM_offset_0_alias:
	.zero		0
	.zero		64


//--------------------- .nv.constant0._Z29matrix_multiplication_kernel2PfS_S_iii --------------------------
	.section	.nv.constant0._Z29matrix_multiplication_kernel2PfS_S_iii,"a",@progbits
	.sectionflags	@""
	.align	4
.nv.constant0._Z29matrix_multiplication_kernel2PfS_S_iii:
	.zero		932


//--------------------- .nv.constant0._Z29matrix_multiplication_kernel1PfS_S_iii --------------------------
	.section	.nv.constant0._Z29matrix_multiplication_kernel1PfS_S_iii,"a",@progbits
	.sectionflags	@""
	.align	4
.nv.constant0._Z29matrix_multiplication_kernel1PfS_S_iii:
	.zero		932


//--------------------- SYMBOLS --------------------------

	.type		.nv.reservedSmem.offset0,@object
	.size		.nv.reservedSmem.offset0,0x4
	.type		.nv.reservedSmem.cap,@object
	.size		.nv.reservedSmem.cap,0x4
